//
// Generated by NVIDIA NVVM Compiler
//
// Compiler Build ID: CL-36424714
// Cuda compilation tools, release 13.0, V13.0.88
// Based on NVVM 20.0.0
//

.version 9.0
.target sm_100
.address_size 64

	// .globl	_Z6vecAddPiS_S_i

.visible .entry _Z6vecAddPiS_S_i(
	.param .u64 .ptr .align 1 _Z6vecAddPiS_S_i_param_0,
	.param .u64 .ptr .align 1 _Z6vecAddPiS_S_i_param_1,
	.param .u64 .ptr .align 1 _Z6vecAddPiS_S_i_param_2,
	.param .u32 _Z6vecAddPiS_S_i_param_3
)
{
	.reg .pred 	%p<2>;
	.reg .b32 	%r<6>;
	.reg .b64 	%rd<11>;

	ld.param.u64 	%rd1, [_Z6vecAddPiS_S_i_param_0];
	ld.param.u64 	%rd2, [_Z6vecAddPiS_S_i_param_1];
	ld.param.u64 	%rd3, [_Z6vecAddPiS_S_i_param_2];
	ld.param.u32 	%r2, [_Z6vecAddPiS_S_i_param_3];
	mov.u32 	%r1, %tid.x;
	setp.ge.s32 	%p1, %r1, %r2;
	@%p1 bra 	$L__BB0_2;
	cvta.to.global.u64 	%rd4, %rd1;
	cvta.to.global.u64 	%rd5, %rd2;
	cvta.to.global.u64 	%rd6, %rd3;
	mul.wide.u32 	%rd7, %r1, 4;
	add.s64 	%rd8, %rd4, %rd7;
	ld.global.u32 	%r3, [%rd8];
	add.s64 	%rd9, %rd5, %rd7;
	ld.global.u32 	%r4, [%rd9];
	add.s32 	%r5, %r4, %r3;
	add.s64 	%rd10, %rd6, %rd7;
	st.global.u32 	[%rd10], %r5;
$L__BB0_2:
	ret;

}


// ===== COMPILED SASS (sm_100) =====

	.target	sm_100

	.elftype	@"ET_EXEC"


//--------------------- .note.nv.tkinfo           --------------------------
	.section	.note.nv.tkinfo,"",@"SHT_NOTE"
	.sectionflags	@"SHF_NOTE_NV_TKINFO"
	.tkinfo
        /*0018*/ 	.word	0x00000002
        /*0030*/ 	.string	""
        /*0030*/ 	.string	"ptxas"
        /*0030*/ 	.string	"Cuda compilation tools, release 13.0, V13.0.88"
        /*0030*/ 	.string	"Build cuda_13.0.r13.0/compiler.36424714_0"
        /*0030*/ 	.string	"-arch sm_100 -m 64 "



//--------------------- .note.nv.cuinfo           --------------------------
	.section	.note.nv.cuinfo,"",@"SHT_NOTE"
	.sectionflags	@"SHF_NOTE_NV_CUINFO"
        /*0018*/ 	.short	0x0002
        /*001a*/ 	.short	0x0064
        /*001c*/ 	.short	0x0082
	.zero		2


//--------------------- .nv.info                  --------------------------
	.section	.nv.info,"",@"SHT_CUDA_INFO"
	.align	4


	//----- nvinfo : EIATTR_REGCOUNT
	.align		4
        /*0000*/ 	.byte	0x04, 0x2f
        /*0002*/ 	.short	(.L_1 - .L_0)
	.align		4
.L_0:
        /*0004*/ 	.word	index@(_Z6vecAddPiS_S_i)
        /*0008*/ 	.word	0x0000000c


	//----- nvinfo : EIATTR_FRAME_SIZE
	.align		4
.L_1:
        /*000c*/ 	.byte	0x04, 0x11
        /*000e*/ 	.short	(.L_3 - .L_2)
	.align		4
.L_2:
        /*0010*/ 	.word	index@(_Z6vecAddPiS_S_i)
        /*0014*/ 	.word	0x00000000


	//----- nvinfo : EIATTR_MIN_STACK_SIZE
	.align		4
.L_3:
        /*0018*/ 	.byte	0x04, 0x12
        /*001a*/ 	.short	(.L_5 - .L_4)
	.align		4
.L_4:
        /*001c*/ 	.word	index@(_Z6vecAddPiS_S_i)
        /*0020*/ 	.word	0x00000000
.L_5:


//--------------------- .nv.compat                --------------------------
	.section	.nv.compat,"",@"SHT_CUDA_COMPAT_INFO"
	.align	4
        /*0000*/ 	.byte	0x02, 0x09, 0x00, 0x00, 0x02, 0x02, 0x01, 0x00, 0x02, 0x05, 0x05, 0x00, 0x03, 0x07, 0x01, 0x01
        /*0010*/ 	.byte	0x02, 0x03, 0x00, 0x00, 0x02, 0x06, 0x01, 0x00, 0x04, 0x0b, 0x08, 0x00, 0x09, 0x00, 0x00, 0x00
        /*0020*/ 	.byte	0x00, 0x00, 0x00, 0x00


//--------------------- .nv.info._Z6vecAddPiS_S_i --------------------------
	.section	.nv.info._Z6vecAddPiS_S_i,"",@"SHT_CUDA_INFO"
	.sectionflags	@""
	.align	4


	//----- nvinfo : EIATTR_CUDA_API_VERSION
	.align		4
        /*0000*/ 	.byte	0x04, 0x37
        /*0002*/ 	.short	(.L_7 - .L_6)
.L_6:
        /*0004*/ 	.word	0x00000082


	//----- nvinfo : EIATTR_KPARAM_INFO
	.align		4
.L_7:
        /*0008*/ 	.byte	0x04, 0x17
        /*000a*/ 	.short	(.L_9 - .L_8)
.L_8:
        /*000c*/ 	.word	0x00000000
        /*0010*/ 	.short	0x0003
        /*0012*/ 	.short	0x0018
        /*0014*/ 	.byte	0x00, 0xf0, 0x11, 0x00


	//----- nvinfo : EIATTR_KPARAM_INFO
	.align		4
.L_9:
        /*0018*/ 	.byte	0x04, 0x17
        /*001a*/ 	.short	(.L_11 - .L_10)
.L_10:
        /*001c*/ 	.word	0x00000000
        /*0020*/ 	.short	0x0002
        /*0022*/ 	.short	0x0010
        /*0024*/ 	.byte	0x00, 0xf5, 0x21, 0x00


	//----- nvinfo : EIATTR_KPARAM_INFO
	.align		4
.L_11:
        /*0028*/ 	.byte	0x04, 0x17
        /*002a*/ 	.short	(.L_13 - .L_12)
.L_12:
        /*002c*/ 	.word	0x00000000
        /*0030*/ 	.short	0x0001
        /*0032*/ 	.short	0x0008
        /*0034*/ 	.byte	0x00, 0xf5, 0x21, 0x00


	//----- nvinfo : EIATTR_KPARAM_INFO
	.align		4
.L_13:
        /*0038*/ 	.byte	0x04, 0x17
        /*003a*/ 	.short	(.L_15 - .L_14)
.L_14:
        /*003c*/ 	.word	0x00000000
        /*0040*/ 	.short	0x0000
        /*0042*/ 	.short	0x0000
        /*0044*/ 	.byte	0x00, 0xf5, 0x21, 0x00


	//----- nvinfo : EIATTR_SPARSE_MMA_MASK
	.align		4
.L_15:
        /*0048*/ 	.byte	0x03, 0x50
        /*004a*/ 	.short	0x0000


	//----- nvinfo : EIATTR_MAXREG_COUNT
	.align		4
        /*004c*/ 	.byte	0x03, 0x1b
        /*004e*/ 	.short	0x00ff


	//----- nvinfo : EIATTR_MERCURY_ISA_VERSION
	.align		4
        /*0050*/ 	.byte	0x03, 0x5f
        /*0052*/ 	.short	0x0101


	//----- nvinfo : EIATTR_VRC_CTA_INIT_COUNT
	.align		4
        /*0054*/ 	.byte	0x02, 0x4a
	.zero		1
	.zero		1


	//----- nvinfo : EIATTR_EXIT_INSTR_OFFSETS
	.align		4
        /*0058*/ 	.byte	0x04, 0x1c
        /*005a*/ 	.short	(.L_17 - .L_16)


	//   ....[0]....
.L_16:
        /*005c*/ 	.word	0x00000040


	//   ....[1]....
        /*0060*/ 	.word	0x00000100


	//----- nvinfo : EIATTR_CBANK_PARAM_SIZE
	.align		4
.L_17:
        /*0064*/ 	.byte	0x03, 0x19
        /*0066*/ 	.short	0x001c


	//----- nvinfo : EIATTR_PARAM_CBANK
	.align		4
        /*0068*/ 	.byte	0x04, 0x0a
        /*006a*/ 	.short	(.L_19 - .L_18)
	.align		4
.L_18:
        /*006c*/ 	.word	index@(.nv.constant0._Z6vecAddPiS_S_i)
        /*0070*/ 	.short	0x0380
        /*0072*/ 	.short	0x001c


	//----- nvinfo : EIATTR_SW_WAR
	.align		4
.L_19:
        /*0074*/ 	.byte	0x04, 0x36
        /*0076*/ 	.short	(.L_21 - .L_20)
.L_20:
        /*0078*/ 	.word	0x00000008
.L_21:


//--------------------- .nv.callgraph             --------------------------
	.section	.nv.callgraph,"",@"SHT_CUDA_CALLGRAPH"
	.align	4
	.sectionentsize	8
	.align		4
        /*0000*/ 	.word	0x00000000
	.align		4
        /*0004*/ 	.word	0xffffffff
	.align		4
        /*0008*/ 	.word	0x00000000
	.align		4
        /*000c*/ 	.word	0xfffffffe
	.align		4
        /*0010*/ 	.word	0x00000000
	.align		4
        /*0014*/ 	.word	0xfffffffd
	.align		4
        /*0018*/ 	.word	0x00000000
	.align		4
        /*001c*/ 	.word	0xfffffffc


//--------------------- .text._Z6vecAddPiS_S_i    --------------------------
	.section	.text._Z6vecAddPiS_S_i,"ax",@progbits
	.align	128
        .global         _Z6vecAddPiS_S_i
        .type           _Z6vecAddPiS_S_i,@function
        .size           _Z6vecAddPiS_S_i,(.L_x_1 - _Z6vecAddPiS_S_i)
        .other          _Z6vecAddPiS_S_i,@"STO_CUDA_ENTRY STV_DEFAULT"
_Z6vecAddPiS_S_i:
.text._Z6vecAddPiS_S_i:
[----:B------:R-:W-:Y:S01]  /*0000*/  LDC R1, c[0x0][0x37c] ;  /* 0x0000df00ff017b82 */ /* 0x000fe20000000800 */
[----:B------:R-:W0:Y:S01]  /*0010*/  S2R R9, SR_TID.X ;  /* 0x0000000000097919 */ /* 0x000e220000002100 */
[----:B------:R-:W0:Y:S02]  /*0020*/  LDCU UR4, c[0x0][0x398] ;  /* 0x00007300ff0477ac */ /* 0x000e240008000800 */
[----:B0-----:R-:W-:-:S13]  /*0030*/  ISETP.GE.AND P0, PT, R9, UR4, PT ;  /* 0x0000000409007c0c */ /* 0x001fda000bf06270 */
[----:B------:R-:W-:Y:S05]  /*0040*/  @P0 EXIT ;  /* 0x000000000000094d */ /* 0x000fea0003800000 */
[----:B------:R-:W0:Y:S01]  /*0050*/  LDC.64 R2, c[0x0][0x380] ;  /* 0x0000e000ff027b82 */ /* 0x000e220000000a00 */
[----:B------:R-:W1:Y:S07]  /*0060*/  LDCU.64 UR4, c[0x0][0x358] ;  /* 0x00006b00ff0477ac */ /* 0x000e6e0008000a00 */
[----:B------:R-:W2:Y:S08]  /*0070*/  LDC.64 R4, c[0x0][0x388] ;  /* 0x0000e200ff047b82 */ /* 0x000eb00000000a00 */
[----:B------:R-:W3:Y:S01]  /*0080*/  LDC.64 R6, c[0x0][0x390] ;  /* 0x0000e400ff067b82 */ /* 0x000ee20000000a00 */
[----:B0-----:R-:W-:-:S06]  /*0090*/  IMAD.WIDE.U32 R2, R9, 0x4, R2 ;  /* 0x0000000409027825 */ /* 0x001fcc00078e0002 */
[----:B-1----:R-:W4:Y:S01]  /*00a0*/  LDG.E R2, desc[UR4][R2.64] ;  /* 0x0000000402027981 */ /* 0x002f22000c1e1900 */
[----:B--2---:R-:W-:-:S06]  /*00b0*/  IMAD.WIDE.U32 R4, R9, 0x4, R4 ;  /* 0x0000000409047825 */ /* 0x004fcc00078e0004 */
[----:B------:R-:W4:Y:S01]  /*00c0*/  LDG.E R5, desc[UR4][R4.64] ;  /* 0x0000000404057981 */ /* 0x000f22000c1e1900 */
[----:B---3--:R-:W-:Y:S01]  /*00d0*/  IMAD.WIDE.U32 R6, R9, 0x4, R6 ;  /* 0x0000000409067825 */ /* 0x008fe200078e0006 */
[----:B----4-:R-:W-:-:S05]  /*00e0*/  IADD3 R9, PT, PT, R2, R5, RZ ;  /* 0x0000000502097210 */ /* 0x010fca0007ffe0ff */
[----:B------:R-:W-:Y:S01]  /*00f0*/  STG.E desc[UR4][R6.64], R9 ;  /* 0x0000000906007986 */ /* 0x000fe2000c101904 */
[----:B------:R-:W-:Y:S05]  /*0100*/  EXIT ;  /* 0x000000000000794d */ /* 0x000fea0003800000 */
.L_x_0:
[----:B------:R-:W-:-:S00]  /*0110*/  BRA `(.L_x_0) ;  /* 0xfffffffc00fc7947 */ /* 0x000fc0000383ffff */
[----:B------:R-:W-:-:S00]  /*0120*/  NOP ;  /* 0x0000000000007918 */ /* 0x000fc00000000000 */
        /* <DEDUP_REMOVED lines=13> */
.L_x_1:


//--------------------- .nv.shared.reserved.0     --------------------------
	.section	.nv.shared.reserved.0,"aw",@nobits
	.weak		__nv_reservedSMEM_offset_0_alias
	.size		__nv_reservedSMEM_offset_0_alias, 0, 64
	.other		__nv_reservedSMEM_offset_0_alias,@"STO_CUDA_RESERVED_SHARED STV_DEFAULT"
__nv_reservedSMEM_offset_0_alias:
	.zero		0
	.zero		64


//--------------------- .nv.constant0._Z6vecAddPiS_S_i --------------------------
	.section	.nv.constant0._Z6vecAddPiS_S_i,"a",@progbits
	.sectionflags	@""
	.align	4
.nv.constant0._Z6vecAddPiS_S_i:
	.zero		924


//--------------------- SYMBOLS --------------------------

	.type		.nv.reservedSmem.offset0,@object
	.size		.nv.reservedSmem.offset0,0x4
